//
// Generated by NVIDIA NVVM Compiler
//
// Compiler Build ID: CL-36424714
// Cuda compilation tools, release 13.0, V13.0.88
// Based on NVVM 20.0.0
//

.version 9.0
.target sm_100
.address_size 64

	// .globl	_Z17griddep_wait_testPj

.visible .entry _Z17griddep_wait_testPj(
	.param .u64 .ptr .align 1 _Z17griddep_wait_testPj_param_0
)
{
	.reg .b32 	%r<2>;
	.reg .b64 	%rd<3>;

	ld.param.u64 	%rd1, [_Z17griddep_wait_testPj_param_0];
	cvta.to.global.u64 	%rd2, %rd1;
	// begin inline asm
	griddepcontrol.wait;
	// end inline asm
	mov.u32 	%r1, %tid.x;
	st.global.u32 	[%rd2], %r1;
	ret;

}


// ===== COMPILED SASS (sm_100) =====

	.target	sm_100

	.elftype	@"ET_EXEC"


//--------------------- .note.nv.tkinfo           --------------------------
	.section	.note.nv.tkinfo,"",@"SHT_NOTE"
	.sectionflags	@"SHF_NOTE_NV_TKINFO"
	.tkinfo
        /*0018*/ 	.word	0x00000002
        /*0030*/ 	.string	""
        /*0030*/ 	.string	"ptxas"
        /*0030*/ 	.string	"Cuda compilation tools, release 13.0, V13.0.88"
        /*0030*/ 	.string	"Build cuda_13.0.r13.0/compiler.36424714_0"
        /*0030*/ 	.string	"-arch sm_100 -m 64 "



//--------------------- .note.nv.cuinfo           --------------------------
	.section	.note.nv.cuinfo,"",@"SHT_NOTE"
	.sectionflags	@"SHF_NOTE_NV_CUINFO"
        /*0018*/ 	.short	0x0002
        /*001a*/ 	.short	0x0064
        /*001c*/ 	.short	0x0082
	.zero		2


//--------------------- .nv.info                  --------------------------
	.section	.nv.info,"",@"SHT_CUDA_INFO"
	.align	4


	//----- nvinfo : EIATTR_REGCOUNT
	.align		4
        /*0000*/ 	.byte	0x04, 0x2f
        /*0002*/ 	.short	(.L_1 - .L_0)
	.align		4
.L_0:
        /*0004*/ 	.word	index@(_Z17griddep_wait_testPj)
        /*0008*/ 	.word	0x00000008


	//----- nvinfo : EIATTR_FRAME_SIZE
	.align		4
.L_1:
        /*000c*/ 	.byte	0x04, 0x11
        /*000e*/ 	.short	(.L_3 - .L_2)
	.align		4
.L_2:
        /*0010*/ 	.word	index@(_Z17griddep_wait_testPj)
        /*0014*/ 	.word	0x00000000


	//----- nvinfo : EIATTR_MIN_STACK_SIZE
	.align		4
.L_3:
        /*0018*/ 	.byte	0x04, 0x12
        /*001a*/ 	.short	(.L_5 - .L_4)
	.align		4
.L_4:
        /*001c*/ 	.word	index@(_Z17griddep_wait_testPj)
        /*0020*/ 	.word	0x00000000
.L_5:


//--------------------- .nv.compat                --------------------------
	.section	.nv.compat,"",@"SHT_CUDA_COMPAT_INFO"
	.align	4
        /*0000*/ 	.byte	0x02, 0x09, 0x00, 0x00, 0x02, 0x02, 0x01, 0x00, 0x02, 0x05, 0x05, 0x00, 0x03, 0x07, 0x01, 0x01
        /*0010*/ 	.byte	0x02, 0x03, 0x00, 0x00, 0x02, 0x06, 0x01, 0x00, 0x04, 0x0b, 0x08, 0x00, 0x09, 0x00, 0x00, 0x00
        /*0020*/ 	.byte	0x00, 0x00, 0x00, 0x00


//--------------------- .nv.info._Z17griddep_wait_testPj --------------------------
	.section	.nv.info._Z17griddep_wait_testPj,"",@"SHT_CUDA_INFO"
	.sectionflags	@""
	.align	4


	//----- nvinfo : EIATTR_CUDA_API_VERSION
	.align		4
        /*0000*/ 	.byte	0x04, 0x37
        /*0002*/ 	.short	(.L_7 - .L_6)
.L_6:
        /*0004*/ 	.word	0x00000082


	//----- nvinfo : EIATTR_KPARAM_INFO
	.align		4
.L_7:
        /*0008*/ 	.byte	0x04, 0x17
        /*000a*/ 	.short	(.L_9 - .L_8)
.L_8:
        /*000c*/ 	.word	0x00000000
        /*0010*/ 	.short	0x0000
        /*0012*/ 	.short	0x0000
        /*0014*/ 	.byte	0x00, 0xf5, 0x21, 0x00


	//----- nvinfo : EIATTR_SPARSE_MMA_MASK
	.align		4
.L_9:
        /*0018*/ 	.byte	0x03, 0x50
        /*001a*/ 	.short	0x0000


	//----- nvinfo : EIATTR_MAXREG_COUNT
	.align		4
        /*001c*/ 	.byte	0x03, 0x1b
        /*001e*/ 	.short	0x00ff


	//----- nvinfo : EIATTR_MERCURY_ISA_VERSION
	.align		4
        /*0020*/ 	.byte	0x03, 0x5f
        /*0022*/ 	.short	0x0101


	//----- nvinfo : EIATTR_VRC_CTA_INIT_COUNT
	.align		4
        /*0024*/ 	.byte	0x02, 0x4a
	.zero		1
	.zero		1


	//----- nvinfo : EIATTR_EXIT_INSTR_OFFSETS
	.align		4
        /*0028*/ 	.byte	0x04, 0x1c
        /*002a*/ 	.short	(.L_11 - .L_10)


	//   ....[0]....
.L_10:
        /*002c*/ 	.word	0x00000060


	//----- nvinfo : EIATTR_CBANK_PARAM_SIZE
	.align		4
.L_11:
        /*0030*/ 	.byte	0x03, 0x19
        /*0032*/ 	.short	0x0008


	//----- nvinfo : EIATTR_PARAM_CBANK
	.align		4
        /*0034*/ 	.byte	0x04, 0x0a
        /*0036*/ 	.short	(.L_13 - .L_12)
	.align		4
.L_12:
        /*0038*/ 	.word	index@(.nv.constant0._Z17griddep_wait_testPj)
        /*003c*/ 	.short	0x0380
        /*003e*/ 	.short	0x0008


	//----- nvinfo : EIATTR_SW_WAR
	.align		4
.L_13:
        /*0040*/ 	.byte	0x04, 0x36
        /*0042*/ 	.short	(.L_15 - .L_14)
.L_14:
        /*0044*/ 	.word	0x00000008
.L_15:


//--------------------- .nv.callgraph             --------------------------
	.section	.nv.callgraph,"",@"SHT_CUDA_CALLGRAPH"
	.align	4
	.sectionentsize	8
	.align		4
        /*0000*/ 	.word	0x00000000
	.align		4
        /*0004*/ 	.word	0xffffffff
	.align		4
        /*0008*/ 	.word	0x00000000
	.align		4
        /*000c*/ 	.word	0xfffffffe
	.align		4
        /*0010*/ 	.word	0x00000000
	.align		4
        /*0014*/ 	.word	0xfffffffd
	.align		4
        /*0018*/ 	.word	0x00000000
	.align		4
        /*001c*/ 	.word	0xfffffffc


//--------------------- .text._Z17griddep_wait_testPj --------------------------
	.section	.text._Z17griddep_wait_testPj,"ax",@progbits
	.align	128
        .global         _Z17griddep_wait_testPj
        .type           _Z17griddep_wait_testPj,@function
        .size           _Z17griddep_wait_testPj,(.L_x_1 - _Z17griddep_wait_testPj)
        .other          _Z17griddep_wait_testPj,@"STO_CUDA_ENTRY STV_DEFAULT"
_Z17griddep_wait_testPj:
.text._Z17griddep_wait_testPj:
[----:B------:R-:W-:Y:S01]  /*0000*/  LDC R1, c[0x0][0x37c] ;  /* 0x0000df00ff017b82 */ /* 0x000fe20000000800 */
[----:B------:R-:W0:Y:S07]  /*0010*/  S2R R5, SR_TID.X ;  /* 0x0000000000057919 */ /* 0x000e2e0000002100 */
[----:B------:R-:W0:Y:S01]  /*0020*/  LDC.64 R2, c[0x0][0x380] ;  /* 0x0000e000ff027b82 */ /* 0x000e220000000a00 */
[----:B------:R-:W0:Y:S01]  /*0030*/  LDCU.64 UR4, c[0x0][0x358] ;  /* 0x00006b00ff0477ac */ /* 0x000e220008000a00 */
[----:B------:R-:W-:Y:S01]  /*0040*/  ACQBULK ;  /* 0x000000000000782e */ /* 0x000fe20000000000 */
[----:B0-----:R-:W-:Y:S01]  /*0050*/  STG.E desc[UR4][R2.64], R5 ;  /* 0x0000000502007986 */ /* 0x001fe2000c101904 */
[----:B------:R-:W-:Y:S05]  /*0060*/  EXIT ;  /* 0x000000000000794d */ /* 0x000fea0003800000 */
.L_x_0:
[----:B------:R-:W-:-:S00]  /*0070*/  BRA `(.L_x_0) ;  /* 0xfffffffc00fc7947 */ /* 0x000fc0000383ffff */
[----:B------:R-:W-:-:S00]  /*0080*/  NOP ;  /* 0x0000000000007918 */ /* 0x000fc00000000000 */
[----:B------:R-:W-:-:S00]  /*0090*/  NOP ;  /* 0x0000000000007918 */ /* 0x000fc00000000000 */
[----:B------:R-:W-:-:S00]  /*00a0*/  NOP ;  /* 0x0000000000007918 */ /* 0x000fc00000000000 */
[----:B------:R-:W-:-:S00]  /*00b0*/  NOP ;  /* 0x0000000000007918 */ /* 0x000fc00000000000 */
[----:B------:R-:W-:-:S00]  /*00c0*/  NOP ;  /* 0x0000000000007918 */ /* 0x000fc00000000000 */
[----:B------:R-:W-:-:S00]  /*00d0*/  NOP ;  /* 0x0000000000007918 */ /* 0x000fc00000000000 */
[----:B------:R-:W-:-:S00]  /*00e0*/  NOP ;  /* 0x0000000000007918 */ /* 0x000fc00000000000 */
[----:B------:R-:W-:-:S00]  /*00f0*/  NOP ;  /* 0x0000000000007918 */ /* 0x000fc00000000000 */
.L_x_1:


//--------------------- .nv.shared.reserved.0     --------------------------
	.section	.nv.shared.reserved.0,"aw",@nobits
	.weak		__nv_reservedSMEM_offset_0_alias
	.size		__nv_reservedSMEM_offset_0_alias, 0, 64
	.other		__nv_reservedSMEM_offset_0_alias,@"STO_CUDA_RESERVED_SHARED STV_DEFAULT"
__nv_reservedSMEM_offset_0_alias:
	.zero		0
	.zero		64


//--------------------- .nv.constant0._Z17griddep_wait_testPj --------------------------
	.section	.nv.constant0._Z17griddep_wait_testPj,"a",@progbits
	.sectionflags	@""
	.align	4
.nv.constant0._Z17griddep_wait_testPj:
	.zero		904


//--------------------- SYMBOLS --------------------------

	.type		.nv.reservedSmem.offset0,@object
	.size		.nv.reservedSmem.offset0,0x4
